//
// Generated by NVIDIA NVVM Compiler
//
// Compiler Build ID: CL-36424714
// Cuda compilation tools, release 13.0, V13.0.88
// Based on NVVM 20.0.0
//

.version 9.0
.target sm_100
.address_size 64

	// .globl	_Z15countWordKernelPcS_Piii

.visible .entry _Z15countWordKernelPcS_Piii(
	.param .u64 .ptr .align 1 _Z15countWordKernelPcS_Piii_param_0,
	.param .u64 .ptr .align 1 _Z15countWordKernelPcS_Piii_param_1,
	.param .u64 .ptr .align 1 _Z15countWordKernelPcS_Piii_param_2,
	.param .u32 _Z15countWordKernelPcS_Piii_param_3,
	.param .u32 _Z15countWordKernelPcS_Piii_param_4
)
{
	.reg .pred 	%p<5>;
	.reg .b16 	%rs<3>;
	.reg .b32 	%r<13>;
	.reg .b64 	%rd<11>;

	ld.param.u64 	%rd3, [_Z15countWordKernelPcS_Piii_param_0];
	ld.param.u64 	%rd4, [_Z15countWordKernelPcS_Piii_param_1];
	ld.param.u64 	%rd5, [_Z15countWordKernelPcS_Piii_param_2];
	ld.param.u32 	%r5, [_Z15countWordKernelPcS_Piii_param_3];
	ld.param.u32 	%r4, [_Z15countWordKernelPcS_Piii_param_4];
	mov.u32 	%r6, %tid.x;
	mov.u32 	%r7, %ctaid.x;
	mov.u32 	%r8, %ntid.x;
	mad.lo.s32 	%r1, %r7, %r8, %r6;
	setp.ge.s32 	%p1, %r1, %r5;
	@%p1 bra 	$L__BB0_6;
	setp.lt.s32 	%p2, %r4, 1;
	@%p2 bra 	$L__BB0_5;
	cvta.to.global.u64 	%rd1, %rd3;
	cvta.to.global.u64 	%rd2, %rd4;
	mov.b32 	%r12, 0;
	bra.uni 	$L__BB0_4;
$L__BB0_3:
	add.s32 	%r12, %r12, 1;
	setp.eq.s32 	%p4, %r12, %r4;
	@%p4 bra 	$L__BB0_5;
$L__BB0_4:
	add.s32 	%r10, %r12, %r1;
	cvt.s64.s32 	%rd6, %r10;
	add.s64 	%rd7, %rd1, %rd6;
	ld.global.u8 	%rs1, [%rd7];
	cvt.u64.u32 	%rd8, %r12;
	add.s64 	%rd9, %rd2, %rd8;
	ld.global.u8 	%rs2, [%rd9];
	setp.eq.s16 	%p3, %rs1, %rs2;
	@%p3 bra 	$L__BB0_3;
	bra.uni 	$L__BB0_6;
$L__BB0_5:
	cvta.to.global.u64 	%rd10, %rd5;
	atom.global.add.u32 	%r11, [%rd10], 1;
$L__BB0_6:
	ret;

}


// ===== COMPILED SASS (sm_100) =====

	.target	sm_100

	.elftype	@"ET_EXEC"


//--------------------- .note.nv.tkinfo           --------------------------
	.section	.note.nv.tkinfo,"",@"SHT_NOTE"
	.sectionflags	@"SHF_NOTE_NV_TKINFO"
	.tkinfo
        /*0018*/ 	.word	0x00000002
        /*0030*/ 	.string	""
        /*0030*/ 	.string	"ptxas"
        /*0030*/ 	.string	"Cuda compilation tools, release 13.0, V13.0.88"
        /*0030*/ 	.string	"Build cuda_13.0.r13.0/compiler.36424714_0"
        /*0030*/ 	.string	"-arch sm_100 -m 64 "



//--------------------- .note.nv.cuinfo           --------------------------
	.section	.note.nv.cuinfo,"",@"SHT_NOTE"
	.sectionflags	@"SHF_NOTE_NV_CUINFO"
        /*0018*/ 	.short	0x0002
        /*001a*/ 	.short	0x0064
        /*001c*/ 	.short	0x0082
	.zero		2


//--------------------- .nv.info                  --------------------------
	.section	.nv.info,"",@"SHT_CUDA_INFO"
	.align	4


	//----- nvinfo : EIATTR_REGCOUNT
	.align		4
        /*0000*/ 	.byte	0x04, 0x2f
        /*0002*/ 	.short	(.L_1 - .L_0)
	.align		4
.L_0:
        /*0004*/ 	.word	index@(_Z15countWordKernelPcS_Piii)
        /*0008*/ 	.word	0x00000008


	//----- nvinfo : EIATTR_FRAME_SIZE
	.align		4
.L_1:
        /*000c*/ 	.byte	0x04, 0x11
        /*000e*/ 	.short	(.L_3 - .L_2)
	.align		4
.L_2:
        /*0010*/ 	.word	index@(_Z15countWordKernelPcS_Piii)
        /*0014*/ 	.word	0x00000000


	//----- nvinfo : EIATTR_MIN_STACK_SIZE
	.align		4
.L_3:
        /*0018*/ 	.byte	0x04, 0x12
        /*001a*/ 	.short	(.L_5 - .L_4)
	.align		4
.L_4:
        /*001c*/ 	.word	index@(_Z15countWordKernelPcS_Piii)
        /*0020*/ 	.word	0x00000000
.L_5:


//--------------------- .nv.compat                --------------------------
	.section	.nv.compat,"",@"SHT_CUDA_COMPAT_INFO"
	.align	4
        /*0000*/ 	.byte	0x02, 0x09, 0x00, 0x00, 0x02, 0x02, 0x01, 0x00, 0x02, 0x05, 0x05, 0x00, 0x03, 0x07, 0x01, 0x01
        /*0010*/ 	.byte	0x02, 0x03, 0x00, 0x00, 0x02, 0x06, 0x01, 0x00, 0x04, 0x0b, 0x08, 0x00, 0x09, 0x00, 0x00, 0x00
        /*0020*/ 	.byte	0x00, 0x00, 0x00, 0x00


//--------------------- .nv.info._Z15countWordKernelPcS_Piii --------------------------
	.section	.nv.info._Z15countWordKernelPcS_Piii,"",@"SHT_CUDA_INFO"
	.sectionflags	@""
	.align	4


	//----- nvinfo : EIATTR_CUDA_API_VERSION
	.align		4
        /*0000*/ 	.byte	0x04, 0x37
        /*0002*/ 	.short	(.L_7 - .L_6)
.L_6:
        /*0004*/ 	.word	0x00000082


	//----- nvinfo : EIATTR_KPARAM_INFO
	.align		4
.L_7:
        /*0008*/ 	.byte	0x04, 0x17
        /*000a*/ 	.short	(.L_9 - .L_8)
.L_8:
        /*000c*/ 	.word	0x00000000
        /*0010*/ 	.short	0x0004
        /*0012*/ 	.short	0x001c
        /*0014*/ 	.byte	0x00, 0xf0, 0x11, 0x00


	//----- nvinfo : EIATTR_KPARAM_INFO
	.align		4
.L_9:
        /*0018*/ 	.byte	0x04, 0x17
        /*001a*/ 	.short	(.L_11 - .L_10)
.L_10:
        /*001c*/ 	.word	0x00000000
        /*0020*/ 	.short	0x0003
        /*0022*/ 	.short	0x0018
        /*0024*/ 	.byte	0x00, 0xf0, 0x11, 0x00


	//----- nvinfo : EIATTR_KPARAM_INFO
	.align		4
.L_11:
        /*0028*/ 	.byte	0x04, 0x17
        /*002a*/ 	.short	(.L_13 - .L_12)
.L_12:
        /*002c*/ 	.word	0x00000000
        /*0030*/ 	.short	0x0002
        /*0032*/ 	.short	0x0010
        /*0034*/ 	.byte	0x00, 0xf5, 0x21, 0x00


	//----- nvinfo : EIATTR_KPARAM_INFO
	.align		4
.L_13:
        /*0038*/ 	.byte	0x04, 0x17
        /*003a*/ 	.short	(.L_15 - .L_14)
.L_14:
        /*003c*/ 	.word	0x00000000
        /*0040*/ 	.short	0x0001
        /*0042*/ 	.short	0x0008
        /*0044*/ 	.byte	0x00, 0xf5, 0x21, 0x00


	//----- nvinfo : EIATTR_KPARAM_INFO
	.align		4
.L_15:
        /*0048*/ 	.byte	0x04, 0x17
        /*004a*/ 	.short	(.L_17 - .L_16)
.L_16:
        /*004c*/ 	.word	0x00000000
        /*0050*/ 	.short	0x0000
        /*0052*/ 	.short	0x0000
        /*0054*/ 	.byte	0x00, 0xf5, 0x21, 0x00


	//----- nvinfo : EIATTR_SPARSE_MMA_MASK
	.align		4
.L_17:
        /*0058*/ 	.byte	0x03, 0x50
        /*005a*/ 	.short	0x0000


	//----- nvinfo : EIATTR_MAXREG_COUNT
	.align		4
        /*005c*/ 	.byte	0x03, 0x1b
        /*005e*/ 	.short	0x00ff


	//----- nvinfo : EIATTR_MERCURY_ISA_VERSION
	.align		4
        /*0060*/ 	.byte	0x03, 0x5f
        /*0062*/ 	.short	0x0101


	//----- nvinfo : EIATTR_INT_WARP_WIDE_INSTR_OFFSETS
	.align		4
        /*0064*/ 	.byte	0x04, 0x31
        /*0066*/ 	.short	(.L_19 - .L_18)


	//   ....[0]....
.L_18:
        /*0068*/ 	.word	0x000001f0


	//----- nvinfo : EIATTR_VRC_CTA_INIT_COUNT
	.align		4
.L_19:
        /*006c*/ 	.byte	0x02, 0x4a
	.zero		1
	.zero		1


	//----- nvinfo : EIATTR_EXIT_INSTR_OFFSETS
	.align		4
        /*0070*/ 	.byte	0x04, 0x1c
        /*0072*/ 	.short	(.L_21 - .L_20)


	//   ....[0]....
.L_20:
        /*0074*/ 	.word	0x00000070


	//   ....[1]....
        /*0078*/ 	.word	0x000001b0


	//   ....[2]....
        /*007c*/ 	.word	0x00000240


	//----- nvinfo : EIATTR_CBANK_PARAM_SIZE
	.align		4
.L_21:
        /*0080*/ 	.byte	0x03, 0x19
        /*0082*/ 	.short	0x0020


	//----- nvinfo : EIATTR_PARAM_CBANK
	.align		4
        /*0084*/ 	.byte	0x04, 0x0a
        /*0086*/ 	.short	(.L_23 - .L_22)
	.align		4
.L_22:
        /*0088*/ 	.word	index@(.nv.constant0._Z15countWordKernelPcS_Piii)
        /*008c*/ 	.short	0x0380
        /*008e*/ 	.short	0x0020


	//----- nvinfo : EIATTR_SW_WAR
	.align		4
.L_23:
        /*0090*/ 	.byte	0x04, 0x36
        /*0092*/ 	.short	(.L_25 - .L_24)
.L_24:
        /*0094*/ 	.word	0x00000008
.L_25:


//--------------------- .nv.callgraph             --------------------------
	.section	.nv.callgraph,"",@"SHT_CUDA_CALLGRAPH"
	.align	4
	.sectionentsize	8
	.align		4
        /*0000*/ 	.word	0x00000000
	.align		4
        /*0004*/ 	.word	0xffffffff
	.align		4
        /*0008*/ 	.word	0x00000000
	.align		4
        /*000c*/ 	.word	0xfffffffe
	.align		4
        /*0010*/ 	.word	0x00000000
	.align		4
        /*0014*/ 	.word	0xfffffffd
	.align		4
        /*0018*/ 	.word	0x00000000
	.align		4
        /*001c*/ 	.word	0xfffffffc


//--------------------- .text._Z15countWordKernelPcS_Piii --------------------------
	.section	.text._Z15countWordKernelPcS_Piii,"ax",@progbits
	.align	128
        .global         _Z15countWordKernelPcS_Piii
        .type           _Z15countWordKernelPcS_Piii,@function
        .size           _Z15countWordKernelPcS_Piii,(.L_x_3 - _Z15countWordKernelPcS_Piii)
        .other          _Z15countWordKernelPcS_Piii,@"STO_CUDA_ENTRY STV_DEFAULT"
_Z15countWordKernelPcS_Piii:
.text._Z15countWordKernelPcS_Piii:
[----:B------:R-:W-:Y:S01]  /*0000*/  LDC R1, c[0x0][0x37c] ;  /* 0x0000df00ff017b82 */ /* 0x000fe20000000800 */
[----:B------:R-:W0:Y:S07]  /*0010*/  S2R R0, SR_TID.X ;  /* 0x0000000000007919 */ /* 0x000e2e0000002100 */
[----:B------:R-:W0:Y:S01]  /*0020*/  S2UR UR4, SR_CTAID.X ;  /* 0x00000000000479c3 */ /* 0x000e220000002500 */
[----:B------:R-:W1:Y:S07]  /*0030*/  LDCU UR5, c[0x0][0x398] ;  /* 0x00007300ff0577ac */ /* 0x000e6e0008000800 */
[----:B------:R-:W0:Y:S02]  /*0040*/  LDC R3, c[0x0][0x360] ;  /* 0x0000d800ff037b82 */ /* 0x000e240000000800 */
[----:B0-----:R-:W-:-:S05]  /*0050*/  IMAD R0, R3, UR4, R0 ;  /* 0x0000000403007c24 */ /* 0x001fca000f8e0200 */
[----:B-1----:R-:W-:-:S13]  /*0060*/  ISETP.GE.AND P0, PT, R0, UR5, PT ;  /* 0x0000000500007c0c */ /* 0x002fda000bf06270 */
[----:B------:R-:W-:Y:S05]  /*0070*/  @P0 EXIT ;  /* 0x000000000000094d */ /* 0x000fea0003800000 */
[----:B------:R-:W0:Y:S01]  /*0080*/  LDCU UR4, c[0x0][0x39c] ;  /* 0x00007380ff0477ac */ /* 0x000e220008000800 */
[----:B------:R-:W1:Y:S01]  /*0090*/  LDCU.64 UR6, c[0x0][0x358] ;  /* 0x00006b00ff0677ac */ /* 0x000e620008000a00 */
[----:B0-----:R-:W-:-:S09]  /*00a0*/  UISETP.GE.AND UP0, UPT, UR4, 0x1, UPT ;  /* 0x000000010400788c */ /* 0x001fd2000bf06270 */
[----:B-1----:R-:W-:Y:S05]  /*00b0*/  BRA.U !UP0, `(.L_x_0) ;  /* 0x0000000108447547 */ /* 0x002fea000b800000 */
[----:B------:R-:W0:Y:S01]  /*00c0*/  LDCU UR9, c[0x0][0x39c] ;  /* 0x00007380ff0977ac */ /* 0x000e220008000800 */
[----:B------:R-:W1:Y:S01]  /*00d0*/  LDCU.128 UR12, c[0x0][0x380] ;  /* 0x00007000ff0c77ac */ /* 0x000e620008000c00 */
[----:B------:R-:W-:-:S05]  /*00e0*/  UMOV UR4, URZ ;  /* 0x000000ff00047c82 */ /* 0x000fca0008000000 */
.L_x_1:
[----:B-1----:R-:W-:Y:S02]  /*00f0*/  UIADD3 UR5, UP0, UPT, UR4, UR14, URZ ;  /* 0x0000000e04057290 */ /* 0x002fe4000ff1e0ff */
[----:B------:R-:W-:Y:S02]  /*0100*/  VIADD R3, R0, UR4 ;  /* 0x0000000400037c36 */ /* 0x000fe40008000000 */
[----:B------:R-:W-:-:S03]  /*0110*/  UIADD3.X UR8, UPT, UPT, URZ, UR15, URZ, UP0, !UPT ;  /* 0x0000000fff087290 */ /* 0x000fc600087fe4ff */
[C---:B------:R-:W-:Y:S01]  /*0120*/  IADD3 R2, P0, PT, R3.reuse, UR12, RZ ;  /* 0x0000000c03027c10 */ /* 0x040fe2000ff1e0ff */
[----:B------:R-:W-:Y:S02]  /*0130*/  IMAD.U32 R4, RZ, RZ, UR5 ;  /* 0x00000005ff047e24 */ /* 0x000fe4000f8e00ff */
[----:B------:R-:W-:Y:S01]  /*0140*/  IMAD.U32 R5, RZ, RZ, UR8 ;  /* 0x00000008ff057e24 */ /* 0x000fe2000f8e00ff */
[----:B------:R-:W-:-:S05]  /*0150*/  LEA.HI.X.SX32 R3, R3, UR13, 0x1, P0 ;  /* 0x0000000d03037c11 */ /* 0x000fca00080f0eff */
[----:B------:R-:W2:Y:S04]  /*0160*/  LDG.E.U8 R2, desc[UR6][R2.64] ;  /* 0x0000000602027981 */ /* 0x000ea8000c1e1100 */
[----:B------:R-:W2:Y:S01]  /*0170*/  LDG.E.U8 R5, desc[UR6][R4.64] ;  /* 0x0000000604057981 */ /* 0x000ea2000c1e1100 */
[----:B------:R-:W-:-:S04]  /*0180*/  UIADD3 UR4, UPT, UPT, UR4, 0x1, URZ ;  /* 0x0000000104047890 */ /* 0x000fc8000fffe0ff */
[----:B0-----:R-:W-:Y:S01]  /*0190*/  UISETP.NE.AND UP0, UPT, UR4, UR9, UPT ;  /* 0x000000090400728c */ /* 0x001fe2000bf05270 */
[----:B--2---:R-:W-:-:S13]  /*01a0*/  ISETP.NE.AND P0, PT, R2, R5, PT ;  /* 0x000000050200720c */ /* 0x004fda0003f05270 */
[----:B------:R-:W-:Y:S05]  /*01b0*/  @P0 EXIT ;  /* 0x000000000000094d */ /* 0x000fea0003800000 */
[----:B------:R-:W-:Y:S05]  /*01c0*/  BRA.U UP0, `(.L_x_1) ;  /* 0xfffffffd00c87547 */ /* 0x000fea000b83ffff */
.L_x_0:
[----:B------:R-:W0:Y:S01]  /*01d0*/  S2R R0, SR_LANEID ;  /* 0x0000000000007919 */ /* 0x000e220000000000 */
[----:B------:R-:W1:Y:S01]  /*01e0*/  LDC.64 R2, c[0x0][0x390] ;  /* 0x0000e400ff027b82 */ /* 0x000e620000000a00 */
[----:B------:R-:W-:Y:S02]  /*01f0*/  VOTEU.ANY UR5, UPT, PT ;  /* 0x0000000000057886 */ /* 0x000fe400038e0100 */
[----:B------:R-:W-:Y:S02]  /*0200*/  UFLO.U32 UR8, UR5 ;  /* 0x00000005000872bd */ /* 0x000fe400080e0000 */
[----:B------:R-:W1:Y:S04]  /*0210*/  POPC R5, UR5 ;  /* 0x0000000500057d09 */ /* 0x000e680008000000 */
[----:B0-----:R-:W-:-:S13]  /*0220*/  ISETP.EQ.U32.AND P0, PT, R0, UR8, PT ;  /* 0x0000000800007c0c */ /* 0x001fda000bf02070 */
[----:B-1----:R-:W-:Y:S01]  /*0230*/  @P0 REDG.E.ADD.STRONG.GPU desc[UR6][R2.64], R5 ;  /* 0x000000050200098e */ /* 0x002fe2000c12e106 */
[----:B------:R-:W-:Y:S05]  /*0240*/  EXIT ;  /* 0x000000000000794d */ /* 0x000fea0003800000 */
.L_x_2:
[----:B------:R-:W-:-:S00]  /*0250*/  BRA `(.L_x_2) ;  /* 0xfffffffc00fc7947 */ /* 0x000fc0000383ffff */
[----:B------:R-:W-:-:S00]  /*0260*/  NOP ;  /* 0x0000000000007918 */ /* 0x000fc00000000000 */
        /* <DEDUP_REMOVED lines=9> */
.L_x_3:


//--------------------- .nv.shared.reserved.0     --------------------------
	.section	.nv.shared.reserved.0,"aw",@nobits
	.weak		__nv_reservedSMEM_offset_0_alias
	.size		__nv_reservedSMEM_offset_0_alias, 0, 64
	.other		__nv_reservedSMEM_offset_0_alias,@"STO_CUDA_RESERVED_SHARED STV_DEFAULT"
__nv_reservedSMEM_offset_0_alias:
	.zero		0
	.zero		64


//--------------------- .nv.constant0._Z15countWordKernelPcS_Piii --------------------------
	.section	.nv.constant0._Z15countWordKernelPcS_Piii,"a",@progbits
	.sectionflags	@""
	.align	4
.nv.constant0._Z15countWordKernelPcS_Piii:
	.zero		928


//--------------------- SYMBOLS --------------------------

	.type		.nv.reservedSmem.offset0,@object
	.size		.nv.reservedSmem.offset0,0x4
